//
// Generated by NVIDIA NVVM Compiler
//
// Compiler Build ID: CL-36424714
// Cuda compilation tools, release 13.0, V13.0.88
// Based on NVVM 20.0.0
//

.version 9.0
.target sm_100
.address_size 64

	// .globl	_Z6kernelPd
.func  (.param .align 16 .b8 func_retval0[16]) __internal_trig_reduction_slowpathd
(
	.param .b64 __internal_trig_reduction_slowpathd_param_0
)
;
.global .align 8 .b8 __cudart_i2opi_d[144] = {8, 93, 141, 31, 177, 95, 251, 107, 234, 146, 82, 138, 247, 57, 7, 61, 123, 241, 229, 235, 199, 186, 39, 117, 45, 234, 95, 158, 102, 63, 70, 79, 183, 9, 203, 39, 207, 126, 54, 109, 31, 109, 10, 90, 139, 17, 47, 239, 15, 152, 5, 222, 255, 151, 248, 31, 59, 40, 249, 189, 139, 95, 132, 156, 244, 57, 83, 131, 57, 214, 145, 57, 65, 126, 95, 180, 38, 112, 156, 233, 132, 68, 187, 46, 245, 53, 130, 232, 62, 167, 41, 177, 28, 235, 29, 254, 28, 146, 209, 9, 234, 46, 73, 6, 224, 210, 77, 66, 58, 110, 36, 183, 97, 197, 187, 222, 171, 99, 81, 254, 65, 144, 67, 60, 153, 149, 98, 219, 192, 221, 52, 245, 209, 87, 39, 252, 41, 21, 68, 78, 110, 131, 249, 162};
.global .align 16 .b8 __cudart_sin_cos_coeffs[128] = {70, 210, 176, 44, 241, 229, 90, 190, 146, 227, 172, 105, 227, 29, 199, 62, 161, 98, 219, 25, 160, 1, 42, 191, 24, 8, 17, 17, 17, 17, 129, 63, 84, 85, 85, 85, 85, 85, 197, 191, 0, 0, 0, 0, 0, 0, 0, 0, 0, 0, 0, 0, 0, 0, 0, 0, 100, 129, 253, 32, 131, 255, 168, 189, 40, 133, 239, 193, 167, 238, 33, 62, 217, 230, 6, 142, 79, 126, 146, 190, 233, 188, 221, 25, 160, 1, 250, 62, 71, 93, 193, 22, 108, 193, 86, 191, 81, 85, 85, 85, 85, 85, 165, 63, 0, 0, 0, 0, 0, 0, 224, 191, 0, 0, 0, 0, 0, 0, 240, 63};

.visible .entry _Z6kernelPd(
	.param .u64 .ptr .align 1 _Z6kernelPd_param_0
)
{
	.reg .pred 	%p<10>;
	.reg .b32 	%r<39>;
	.reg .b64 	%rd<17>;
	.reg .b64 	%fd<72>;

	ld.param.u64 	%rd2, [_Z6kernelPd_param_0];
	cvta.to.global.u64 	%rd1, %rd2;
	mov.u32 	%r11, %ntid.x;
	mov.u32 	%r12, %ctaid.x;
	mov.u32 	%r13, %tid.x;
	mad.lo.s32 	%r14, %r11, %r12, %r13;
	cvt.rn.f64.s32 	%fd14, %r14;
	mul.f64 	%fd1, %fd14, 0d3F28000000000000;
	shl.b32 	%r1, %r14, 13;
	mov.b32 	%r36, -1;
	mov.u64 	%rd7, __cudart_sin_cos_coeffs;
$L__BB0_1:
	mov.u32 	%r2, %r36;
	add.s32 	%r36, %r2, 2;
	shr.s32 	%r15, %r2, 31;
	shr.u32 	%r16, %r15, 19;
	add.s32 	%r17, %r2, %r16;
	and.b32  	%r18, %r17, -8192;
	sub.s32 	%r19, %r2, %r18;
	add.s32 	%r20, %r1, %r19;
	mul.wide.s32 	%rd3, %r20, 8;
	add.s64 	%rd4, %rd1, %rd3;
	ld.global.f64 	%fd15, [%rd4];
	mul.f64 	%fd2, %fd15, 0d400921FB54442D18;
	abs.f64 	%fd3, %fd2;
	setp.neu.f64 	%p1, %fd3, 0d7FF0000000000000;
	@%p1 bra 	$L__BB0_3;
	mov.f64 	%fd21, 0d0000000000000000;
	mul.rn.f64 	%fd70, %fd2, %fd21;
	mov.b32 	%r37, 0;
	bra.uni 	$L__BB0_5;
$L__BB0_3:
	mul.f64 	%fd16, %fd2, 0d3FE45F306DC9C883;
	cvt.rni.s32.f64 	%r37, %fd16;
	cvt.rn.f64.s32 	%fd17, %r37;
	fma.rn.f64 	%fd18, %fd17, 0dBFF921FB54442D18, %fd2;
	fma.rn.f64 	%fd19, %fd17, 0dBC91A62633145C00, %fd18;
	fma.rn.f64 	%fd70, %fd17, 0dB97B839A252049C0, %fd19;
	setp.ltu.f64 	%p2, %fd3, 0d41E0000000000000;
	@%p2 bra 	$L__BB0_5;
	{ // callseq 0, 0
	.param .b64 param0;
	st.param.f64 	[param0], %fd2;
	.param .align 16 .b8 retval0[16];
	call.uni (retval0), 
	__internal_trig_reduction_slowpathd, 
	(
	param0
	);
	ld.param.f64 	%fd70, [retval0];
	ld.param.b32 	%r37, [retval0+8];
	} // callseq 0
$L__BB0_5:
	shl.b32 	%r23, %r37, 6;
	cvt.u64.u32 	%rd5, %r23;
	and.b64  	%rd6, %rd5, 64;
	add.s64 	%rd8, %rd7, %rd6;
	mul.rn.f64 	%fd22, %fd70, %fd70;
	and.b32  	%r24, %r37, 1;
	setp.eq.b32 	%p3, %r24, 1;
	selp.f64 	%fd23, 0dBDA8FF8320FD8164, 0d3DE5DB65F9785EBA, %p3;
	ld.global.nc.v2.f64 	{%fd24, %fd25}, [%rd8];
	fma.rn.f64 	%fd26, %fd23, %fd22, %fd24;
	fma.rn.f64 	%fd27, %fd26, %fd22, %fd25;
	ld.global.nc.v2.f64 	{%fd28, %fd29}, [%rd8+16];
	fma.rn.f64 	%fd30, %fd27, %fd22, %fd28;
	fma.rn.f64 	%fd31, %fd30, %fd22, %fd29;
	ld.global.nc.v2.f64 	{%fd32, %fd33}, [%rd8+32];
	fma.rn.f64 	%fd34, %fd31, %fd22, %fd32;
	fma.rn.f64 	%fd35, %fd34, %fd22, %fd33;
	fma.rn.f64 	%fd36, %fd35, %fd70, %fd70;
	fma.rn.f64 	%fd37, %fd35, %fd22, 0d3FF0000000000000;
	selp.f64 	%fd38, %fd37, %fd36, %p3;
	and.b32  	%r25, %r37, 2;
	setp.eq.s32 	%p4, %r25, 0;
	mov.f64 	%fd39, 0d0000000000000000;
	sub.f64 	%fd40, %fd39, %fd38;
	selp.f64 	%fd41, %fd38, %fd40, %p4;
	mul.f64 	%fd42, %fd1, %fd41;
	add.s32 	%r26, %r2, 1;
	and.b32  	%r27, %r26, 8190;
	add.s32 	%r28, %r1, %r27;
	mul.wide.s32 	%rd9, %r28, 8;
	add.s64 	%rd10, %rd1, %rd9;
	st.global.f64 	[%rd10], %fd42;
	mul.f64 	%fd8, %fd42, 0d400921FB54442D18;
	abs.f64 	%fd9, %fd8;
	setp.eq.f64 	%p5, %fd9, 0d7FF0000000000000;
	@%p5 bra 	$L__BB0_8;
	mul.f64 	%fd43, %fd8, 0d3FE45F306DC9C883;
	cvt.rni.s32.f64 	%r38, %fd43;
	cvt.rn.f64.s32 	%fd44, %r38;
	fma.rn.f64 	%fd45, %fd44, 0dBFF921FB54442D18, %fd8;
	fma.rn.f64 	%fd46, %fd44, 0dBC91A62633145C00, %fd45;
	fma.rn.f64 	%fd71, %fd44, 0dB97B839A252049C0, %fd46;
	setp.ltu.f64 	%p6, %fd9, 0d41E0000000000000;
	@%p6 bra 	$L__BB0_9;
	{ // callseq 1, 0
	.param .b64 param0;
	st.param.f64 	[param0], %fd8;
	.param .align 16 .b8 retval0[16];
	call.uni (retval0), 
	__internal_trig_reduction_slowpathd, 
	(
	param0
	);
	ld.param.f64 	%fd71, [retval0];
	ld.param.b32 	%r38, [retval0+8];
	} // callseq 1
	bra.uni 	$L__BB0_9;
$L__BB0_8:
	mov.f64 	%fd48, 0d0000000000000000;
	mul.rn.f64 	%fd71, %fd8, %fd48;
	mov.b32 	%r38, 0;
$L__BB0_9:
	shl.b32 	%r31, %r38, 6;
	cvt.u64.u32 	%rd11, %r31;
	and.b64  	%rd12, %rd11, 64;
	add.s64 	%rd14, %rd7, %rd12;
	mul.rn.f64 	%fd49, %fd71, %fd71;
	and.b32  	%r32, %r38, 1;
	setp.eq.b32 	%p7, %r32, 1;
	selp.f64 	%fd50, 0dBDA8FF8320FD8164, 0d3DE5DB65F9785EBA, %p7;
	ld.global.nc.v2.f64 	{%fd51, %fd52}, [%rd14];
	fma.rn.f64 	%fd53, %fd50, %fd49, %fd51;
	fma.rn.f64 	%fd54, %fd53, %fd49, %fd52;
	ld.global.nc.v2.f64 	{%fd55, %fd56}, [%rd14+16];
	fma.rn.f64 	%fd57, %fd54, %fd49, %fd55;
	fma.rn.f64 	%fd58, %fd57, %fd49, %fd56;
	ld.global.nc.v2.f64 	{%fd59, %fd60}, [%rd14+32];
	fma.rn.f64 	%fd61, %fd58, %fd49, %fd59;
	fma.rn.f64 	%fd62, %fd61, %fd49, %fd60;
	fma.rn.f64 	%fd63, %fd62, %fd71, %fd71;
	fma.rn.f64 	%fd64, %fd62, %fd49, 0d3FF0000000000000;
	selp.f64 	%fd65, %fd64, %fd63, %p7;
	and.b32  	%r33, %r38, 2;
	setp.eq.s32 	%p8, %r33, 0;
	mov.f64 	%fd66, 0d0000000000000000;
	sub.f64 	%fd67, %fd66, %fd65;
	selp.f64 	%fd68, %fd65, %fd67, %p8;
	mul.f64 	%fd69, %fd1, %fd68;
	and.b32  	%r34, %r36, 8191;
	add.s32 	%r35, %r1, %r34;
	mul.wide.s32 	%rd15, %r35, 8;
	add.s64 	%rd16, %rd1, %rd15;
	st.global.f64 	[%rd16], %fd69;
	setp.ne.s32 	%p9, %r36, 999999;
	@%p9 bra 	$L__BB0_1;
	ret;

}
.func  (.param .align 16 .b8 func_retval0[16]) __internal_trig_reduction_slowpathd(
	.param .b64 __internal_trig_reduction_slowpathd_param_0
)
{
	.local .align 8 .b8 	__local_depot1[40];
	.reg .b64 	%SP;
	.reg .b64 	%SPL;
	.reg .pred 	%p<10>;
	.reg .b32 	%r<47>;
	.reg .b64 	%rd<74>;
	.reg .b64 	%fd<5>;

	mov.u64 	%SPL, __local_depot1;
	ld.param.f64 	%fd4, [__internal_trig_reduction_slowpathd_param_0];
	add.u64 	%rd1, %SPL, 0;
	{
	.reg .b32 %temp; 
	mov.b64 	{%temp, %r1}, %fd4;
	}
	shr.u32 	%r2, %r1, 20;
	and.b32  	%r3, %r2, 2047;
	setp.eq.s32 	%p1, %r3, 2047;
	mov.b32 	%r46, 0;
	@%p1 bra 	$L__BB1_9;
	add.s32 	%r20, %r3, -1024;
	mov.b64 	%rd20, %fd4;
	shl.b64 	%rd2, %rd20, 11;
	shr.u32 	%r4, %r20, 6;
	sub.s32 	%r45, 15, %r4;
	sub.s32 	%r21, 19, %r4;
	setp.lt.u32 	%p2, %r20, 128;
	selp.b32 	%r6, 18, %r21, %p2;
	setp.ge.s32 	%p3, %r45, %r6;
	mov.b64 	%rd70, 0;
	@%p3 bra 	$L__BB1_4;
	add.s32 	%r23, %r6, %r4;
	neg.s32 	%r43, %r23;
	or.b64  	%rd3, %rd2, -9223372036854775808;
	mov.b64 	%rd70, 0;
	mov.b32 	%r42, 0;
	mov.u64 	%rd25, __cudart_i2opi_d;
	mov.u32 	%r44, %r45;
$L__BB1_3:
	.pragma "nounroll";
	mul.wide.s32 	%rd22, %r42, 8;
	add.s64 	%rd23, %rd1, %rd22;
	mul.wide.s32 	%rd24, %r44, 8;
	add.s64 	%rd26, %rd25, %rd24;
	ld.global.nc.u64 	%rd27, [%rd26];
	{
	.reg .u32 %r0, %r1, %r2, %r3, %alo, %ahi, %blo, %bhi, %clo, %chi;
	mov.b64 	{%alo,%ahi}, %rd27;
	mov.b64 	{%blo,%bhi}, %rd3;
	mov.b64 	{%clo,%chi}, %rd70;
	mad.lo.cc.u32 	%r0, %alo, %blo, %clo;
	madc.hi.cc.u32 	%r1, %alo, %blo, %chi;
	madc.hi.u32 	%r2, %alo, %bhi, 0;
	mad.lo.cc.u32 	%r1, %alo, %bhi, %r1;
	madc.hi.cc.u32 	%r2, %ahi, %blo, %r2;
	madc.hi.u32 	%r3, %ahi, %bhi, 0;
	mad.lo.cc.u32 	%r1, %ahi, %blo, %r1;
	madc.lo.cc.u32 	%r2, %ahi, %bhi, %r2;
	addc.u32 	%r3, %r3, 0;
	mov.b64 	%rd28, {%r0,%r1};
	mov.b64 	%rd70, {%r2,%r3};
	}
	st.local.u64 	[%rd23], %rd28;
	add.s32 	%r44, %r44, 1;
	add.s32 	%r43, %r43, 1;
	add.s32 	%r42, %r42, 1;
	setp.ne.s32 	%p4, %r43, -15;
	mov.u32 	%r45, %r6;
	@%p4 bra 	$L__BB1_3;
$L__BB1_4:
	cvt.s64.s32 	%rd29, %r45;
	cvt.u64.u32 	%rd30, %r4;
	add.s64 	%rd31, %rd30, %rd29;
	shl.b64 	%rd32, %rd31, 3;
	add.s64 	%rd33, %rd1, %rd32;
	st.local.u64 	[%rd33+-120], %rd70;
	and.b32  	%r15, %r2, 63;
	ld.local.u64 	%rd72, [%rd1+16];
	ld.local.u64 	%rd71, [%rd1+24];
	setp.eq.s32 	%p5, %r15, 0;
	@%p5 bra 	$L__BB1_6;
	shl.b64 	%rd34, %rd71, %r15;
	shr.u64 	%rd35, %rd72, 1;
	xor.b32  	%r24, %r15, 63;
	shr.u64 	%rd36, %rd35, %r24;
	or.b64  	%rd71, %rd34, %rd36;
	ld.local.u64 	%rd37, [%rd1+8];
	shl.b64 	%rd38, %rd72, %r15;
	shr.u64 	%rd39, %rd37, 1;
	shr.u64 	%rd40, %rd39, %r24;
	or.b64  	%rd72, %rd38, %rd40;
$L__BB1_6:
	and.b32  	%r25, %r1, -2147483648;
	shr.u64 	%rd41, %rd71, 62;
	cvt.u32.u64 	%r26, %rd41;
	mov.b64 	{%r27, %r28}, %rd71;
	mov.b64 	{%r29, %r30}, %rd72;
	shf.l.wrap.b32 	%r31, %r30, %r27, 2;
	shf.l.wrap.b32 	%r32, %r27, %r28, 2;
	mov.b64 	%rd42, {%r31, %r32};
	shl.b64 	%rd43, %rd72, 2;
	shr.u64 	%rd44, %rd42, 63;
	cvt.u32.u64 	%r33, %rd44;
	add.s32 	%r34, %r33, %r26;
	setp.eq.s32 	%p6, %r25, 0;
	neg.s32 	%r35, %r34;
	selp.b32 	%r46, %r34, %r35, %p6;
	setp.gt.s64 	%p7, %rd42, -1;
	mov.b64 	%rd45, 0;
	{
	.reg .u32 %r0, %r1, %r2, %r3, %a0, %a1, %a2, %a3, %b0, %b1, %b2, %b3;
	mov.b64 	{%a0,%a1}, %rd45;
	mov.b64 	{%a2,%a3}, %rd45;
	mov.b64 	{%b0,%b1}, %rd43;
	mov.b64 	{%b2,%b3}, %rd42;
	sub.cc.u32 	%r0, %a0, %b0;
	subc.cc.u32 	%r1, %a1, %b1;
	subc.cc.u32 	%r2, %a2, %b2;
	subc.u32 	%r3, %a3, %b3;
	mov.b64 	%rd46, {%r0,%r1};
	mov.b64 	%rd47, {%r2,%r3};
	}
	xor.b32  	%r36, %r25, -2147483648;
	selp.b64 	%rd73, %rd42, %rd47, %p7;
	selp.b64 	%rd14, %rd43, %rd46, %p7;
	selp.b32 	%r17, %r25, %r36, %p7;
	clz.b64 	%r37, %rd73;
	cvt.u64.u32 	%rd15, %r37;
	setp.eq.s32 	%p8, %r37, 0;
	@%p8 bra 	$L__BB1_8;
	cvt.u32.u64 	%r38, %rd15;
	and.b32  	%r39, %r38, 63;
	shl.b64 	%rd48, %rd73, %r39;
	shr.u64 	%rd49, %rd14, 1;
	not.b32 	%r40, %r38;
	and.b32  	%r41, %r40, 63;
	shr.u64 	%rd50, %rd49, %r41;
	or.b64  	%rd73, %rd48, %rd50;
$L__BB1_8:
	mov.b64 	%rd51, -3958705157555305931;
	{
	.reg .u32 %r0, %r1, %r2, %r3, %alo, %ahi, %blo, %bhi;
	mov.b64 	{%alo,%ahi}, %rd73;
	mov.b64 	{%blo,%bhi}, %rd51;
	mul.lo.u32 	%r0, %alo, %blo;
	mul.hi.u32 	%r1, %alo, %blo;
	mad.lo.cc.u32 	%r1, %alo, %bhi, %r1;
	madc.hi.u32 	%r2, %alo, %bhi, 0;
	mad.lo.cc.u32 	%r1, %ahi, %blo, %r1;
	madc.hi.cc.u32 	%r2, %ahi, %blo, %r2;
	madc.hi.u32 	%r3, %ahi, %bhi, 0;
	mad.lo.cc.u32 	%r2, %ahi, %bhi, %r2;
	addc.u32 	%r3, %r3, 0;
	mov.b64 	%rd52, {%r0,%r1};
	mov.b64 	%rd53, {%r2,%r3};
	}
	setp.gt.s64 	%p9, %rd53, 0;
	{
	.reg .u32 %r0, %r1, %r2, %r3, %a0, %a1, %a2, %a3, %b0, %b1, %b2, %b3;
	mov.b64 	{%a0,%a1}, %rd52;
	mov.b64 	{%a2,%a3}, %rd53;
	mov.b64 	{%b0,%b1}, %rd52;
	mov.b64 	{%b2,%b3}, %rd53;
	add.cc.u32 	%r0, %a0, %b0;
	addc.cc.u32 	%r1, %a1, %b1;
	addc.cc.u32 	%r2, %a2, %b2;
	addc.u32 	%r3, %a3, %b3;
	mov.b64 	%rd54, {%r0,%r1};
	mov.b64 	%rd55, {%r2,%r3};
	}
	selp.b64 	%rd56, %rd55, %rd53, %p9;
	selp.s64 	%rd57, -1, 0, %p9;
	sub.s64 	%rd58, %rd57, %rd15;
	cvt.u64.u32 	%rd59, %r17;
	shl.b64 	%rd60, %rd59, 32;
	add.s64 	%rd61, %rd56, 1;
	shr.u64 	%rd62, %rd61, 10;
	add.s64 	%rd63, %rd62, 1;
	shr.u64 	%rd64, %rd63, 1;
	shl.b64 	%rd65, %rd58, 52;
	add.s64 	%rd66, %rd65, %rd64;
	add.s64 	%rd67, %rd66, 4602678819172646912;
	or.b64  	%rd68, %rd67, %rd60;
	mov.b64 	%fd4, %rd68;
$L__BB1_9:
	st.param.f64 	[func_retval0], %fd4;
	st.param.b32 	[func_retval0+8], %r46;
	ret;

}


// ===== COMPILED SASS (sm_100) =====

	.target	sm_100

	.elftype	@"ET_EXEC"


//--------------------- .note.nv.tkinfo           --------------------------
	.section	.note.nv.tkinfo,"",@"SHT_NOTE"
	.sectionflags	@"SHF_NOTE_NV_TKINFO"
	.tkinfo
        /*0018*/ 	.word	0x00000002
        /*0030*/ 	.string	""
        /*0030*/ 	.string	"ptxas"
        /*0030*/ 	.string	"Cuda compilation tools, release 13.0, V13.0.88"
        /*0030*/ 	.string	"Build cuda_13.0.r13.0/compiler.36424714_0"
        /*0030*/ 	.string	"-arch sm_100 -m 64 "



//--------------------- .note.nv.cuinfo           --------------------------
	.section	.note.nv.cuinfo,"",@"SHT_NOTE"
	.sectionflags	@"SHF_NOTE_NV_CUINFO"
        /*0018*/ 	.short	0x0002
        /*001a*/ 	.short	0x0064
        /*001c*/ 	.short	0x0082
	.zero		2


//--------------------- .nv.info                  --------------------------
	.section	.nv.info,"",@"SHT_CUDA_INFO"
	.align	4


	//----- nvinfo : EIATTR_REGCOUNT
	.align		4
        /*0000*/ 	.byte	0x04, 0x2f
        /*0002*/ 	.short	(.L_3 - .L_2)
	.align		4
.L_2:
        /*0004*/ 	.word	index@(_Z6kernelPd)
        /*0008*/ 	.word	0x0000001e


	//----- nvinfo : EIATTR_FRAME_SIZE
	.align		4
.L_3:
        /*000c*/ 	.byte	0x04, 0x11
        /*000e*/ 	.short	(.L_5 - .L_4)
	.align		4
.L_4:
        /*0010*/ 	.word	index@($_Z6kernelPd$__internal_trig_reduction_slowpathd)
        /*0014*/ 	.word	0x00000028


	//----- nvinfo : EIATTR_FRAME_SIZE
	.align		4
.L_5:
        /*0018*/ 	.byte	0x04, 0x11
        /*001a*/ 	.short	(.L_7 - .L_6)
	.align		4
.L_6:
        /*001c*/ 	.word	index@(_Z6kernelPd)
        /*0020*/ 	.word	0x00000028


	//----- nvinfo : EIATTR_MIN_STACK_SIZE
	.align		4
.L_7:
        /*0024*/ 	.byte	0x04, 0x12
        /*0026*/ 	.short	(.L_9 - .L_8)
	.align		4
.L_8:
        /*0028*/ 	.word	index@(_Z6kernelPd)
        /*002c*/ 	.word	0x00000028
.L_9:


//--------------------- .nv.compat                --------------------------
	.section	.nv.compat,"",@"SHT_CUDA_COMPAT_INFO"
	.align	4
        /*0000*/ 	.byte	0x02, 0x09, 0x00, 0x00, 0x02, 0x02, 0x01, 0x00, 0x02, 0x05, 0x05, 0x00, 0x03, 0x07, 0x01, 0x01
        /*0010*/ 	.byte	0x02, 0x03, 0x00, 0x00, 0x02, 0x06, 0x01, 0x00, 0x04, 0x0b, 0x08, 0x00, 0x01, 0x00, 0x00, 0x00
        /*0020*/ 	.byte	0x00, 0x00, 0x00, 0x00


//--------------------- .nv.info._Z6kernelPd      --------------------------
	.section	.nv.info._Z6kernelPd,"",@"SHT_CUDA_INFO"
	.sectionflags	@""
	.align	4


	//----- nvinfo : EIATTR_CUDA_API_VERSION
	.align		4
        /*0000*/ 	.byte	0x04, 0x37
        /*0002*/ 	.short	(.L_11 - .L_10)
.L_10:
        /*0004*/ 	.word	0x00000082


	//----- nvinfo : EIATTR_KPARAM_INFO
	.align		4
.L_11:
        /*0008*/ 	.byte	0x04, 0x17
        /*000a*/ 	.short	(.L_13 - .L_12)
.L_12:
        /*000c*/ 	.word	0x00000000
        /*0010*/ 	.short	0x0000
        /*0012*/ 	.short	0x0000
        /*0014*/ 	.byte	0x00, 0xf5, 0x21, 0x00


	//----- nvinfo : EIATTR_SPARSE_MMA_MASK
	.align		4
.L_13:
        /*0018*/ 	.byte	0x03, 0x50
        /*001a*/ 	.short	0x0000


	//----- nvinfo : EIATTR_MAXREG_COUNT
	.align		4
        /*001c*/ 	.byte	0x03, 0x1b
        /*001e*/ 	.short	0x00ff


	//----- nvinfo : EIATTR_MERCURY_ISA_VERSION
	.align		4
        /*0020*/ 	.byte	0x03, 0x5f
        /*0022*/ 	.short	0x0101


	//----- nvinfo : EIATTR_VRC_CTA_INIT_COUNT
	.align		4
        /*0024*/ 	.byte	0x02, 0x4a
	.zero		1
	.zero		1


	//----- nvinfo : EIATTR_EXIT_INSTR_OFFSETS
	.align		4
        /*0028*/ 	.byte	0x04, 0x1c
        /*002a*/ 	.short	(.L_15 - .L_14)


	//   ....[0]....
.L_14:
        /*002c*/ 	.word	0x00000920


	//----- nvinfo : EIATTR_CRS_STACK_SIZE
	.align		4
.L_15:
        /*0030*/ 	.byte	0x04, 0x1e
        /*0032*/ 	.short	(.L_17 - .L_16)
.L_16:
        /*0034*/ 	.word	0x00000000


	//----- nvinfo : EIATTR_CBANK_PARAM_SIZE
	.align		4
.L_17:
        /*0038*/ 	.byte	0x03, 0x19
        /*003a*/ 	.short	0x0008


	//----- nvinfo : EIATTR_PARAM_CBANK
	.align		4
        /*003c*/ 	.byte	0x04, 0x0a
        /*003e*/ 	.short	(.L_19 - .L_18)
	.align		4
.L_18:
        /*0040*/ 	.word	index@(.nv.constant0._Z6kernelPd)
        /*0044*/ 	.short	0x0380
        /*0046*/ 	.short	0x0008


	//----- nvinfo : EIATTR_SW_WAR
	.align		4
.L_19:
        /*0048*/ 	.byte	0x04, 0x36
        /*004a*/ 	.short	(.L_21 - .L_20)
.L_20:
        /*004c*/ 	.word	0x00000008
.L_21:


//--------------------- .nv.callgraph             --------------------------
	.section	.nv.callgraph,"",@"SHT_CUDA_CALLGRAPH"
	.align	4
	.sectionentsize	8
	.align		4
        /*0000*/ 	.word	0x00000000
	.align		4
        /*0004*/ 	.word	0xffffffff
	.align		4
        /*0008*/ 	.word	0x00000000
	.align		4
        /*000c*/ 	.word	0xfffffffe
	.align		4
        /*0010*/ 	.word	0x00000000
	.align		4
        /*0014*/ 	.word	0xfffffffd
	.align		4
        /*0018*/ 	.word	0x00000000
	.align		4
        /*001c*/ 	.word	0xfffffffc


//--------------------- .nv.constant4             --------------------------
	.section	.nv.constant4,"a",@progbits
	.align	8
	.align		8
.nv.constant4:
        /*0000*/ 	.dword	__cudart_i2opi_d
	.align		8
        /*0008*/ 	.dword	__cudart_sin_cos_coeffs


//--------------------- .text._Z6kernelPd         --------------------------
	.section	.text._Z6kernelPd,"ax",@progbits
	.align	128
        .global         _Z6kernelPd
        .type           _Z6kernelPd,@function
        .size           _Z6kernelPd,(.L_x_14 - _Z6kernelPd)
        .other          _Z6kernelPd,@"STO_CUDA_ENTRY STV_DEFAULT"
_Z6kernelPd:
.text._Z6kernelPd:
[----:B------:R-:W0:Y:S01]  /*0000*/  LDC R1, c[0x0][0x37c] ;  /* 0x0000df00ff017b82 */ /* 0x000e220000000800 */
[----:B------:R-:W1:Y:S01]  /*0010*/  S2R R14, SR_CTAID.X ;  /* 0x00000000000e7919 */ /* 0x000e620000002500 */
[----:B------:R-:W1:Y:S06]  /*0020*/  LDCU UR4, c[0x0][0x360] ;  /* 0x00006c00ff0477ac */ /* 0x000e6c0008000800 */
[----:B------:R-:W2:Y:S01]  /*0030*/  LDC.64 R4, c[0x0][0x380] ;  /* 0x0000e000ff047b82 */ /* 0x000ea20000000a00 */
[----:B0-----:R-:W-:Y:S01]  /*0040*/  VIADD R1, R1, 0xffffffd8 ;  /* 0xffffffd801017836 */ /* 0x001fe20000000000 */
[----:B------:R-:W1:Y:S01]  /*0050*/  S2R R3, SR_TID.X ;  /* 0x0000000000037919 */ /* 0x000e620000002100 */
[----:B------:R-:W0:Y:S01]  /*0060*/  LDCU.64 UR8, c[0x0][0x358] ;  /* 0x00006b00ff0877ac */ /* 0x000e220008000a00 */
[----:B------:R-:W3:Y:S01]  /*0070*/  LDCU.64 UR12, c[0x4][0x8] ;  /* 0x01000100ff0c77ac */ /* 0x000ee20008000a00 */
[----:B-1----:R-:W-:Y:S01]  /*0080*/  IMAD R14, R14, UR4, R3 ;  /* 0x000000040e0e7c24 */ /* 0x002fe2000f8e0203 */
[----:B------:R-:W-:-:S03]  /*0090*/  UMOV UR4, 0xffffffff ;  /* 0xffffffff00047882 */ /* 0x000fc60000000000 */
[----:B------:R-:W1:Y:S02]  /*00a0*/  I2F.F64 R2, R14 ;  /* 0x0000000e00027312 */ /* 0x000e640000201c00 */
[----:B0123--:R-:W-:-:S11]  /*00b0*/  DMUL R2, R2, 0.00018310546875 ;  /* 0x3f28000002027828 */ /* 0x00ffd60000000000 */
.L_x_5:
[----:B------:R-:W-:-:S04]  /*00c0*/  USHF.R.S32.HI UR5, URZ, 0x1f, UR4 ;  /* 0x0000001fff057899 */ /* 0x000fc80008011404 */
[----:B------:R-:W-:-:S04]  /*00d0*/  ULEA.HI UR5, UR5, UR4, URZ, 0xd ;  /* 0x0000000405057291 */ /* 0x000fc8000f8f68ff */
[----:B------:R-:W-:-:S04]  /*00e0*/  ULOP3.LUT UR5, UR5, 0xffffe000, URZ, 0xc0, !UPT ;  /* 0xffffe00005057892 */ /* 0x000fc8000f8ec0ff */
[----:B------:R-:W-:-:S06]  /*00f0*/  UIADD3 UR5, UPT, UPT, -UR5, UR4, URZ ;  /* 0x0000000405057290 */ /* 0x000fcc000fffe1ff */
[----:B0-----:R-:W-:-:S05]  /*0100*/  LEA R9, R14, UR5, 0xd ;  /* 0x000000050e097c11 */ /* 0x001fca000f8e68ff */
[----:B------:R-:W-:-:S06]  /*0110*/  IMAD.WIDE R8, R9, 0x8, R4 ;  /* 0x0000000809087825 */ /* 0x000fcc00078e0204 */
[----:B------:R-:W2:Y:S01]  /*0120*/  LDG.E.64 R8, desc[UR8][R8.64] ;  /* 0x0000000808087981 */ /* 0x000ea2000c1e1b00 */
[----:B------:R-:W-:Y:S01]  /*0130*/  UMOV UR6, 0x54442d18 ;  /* 0x54442d1800067882 */ /* 0x000fe20000000000 */
[----:B------:R-:W-:Y:S01]  /*0140*/  UMOV UR7, 0x400921fb ;  /* 0x400921fb00077882 */ /* 0x000fe20000000000 */
[----:B------:R-:W-:Y:S01]  /*0150*/  UIADD3 UR5, UPT, UPT, UR4, 0x2, URZ ;  /* 0x0000000204057890 */ /* 0x000fe2000fffe0ff */
[----:B------:R-:W-:Y:S01]  /*0160*/  BSSY.RECONVERGENT B0, `(.L_x_0) ;  /* 0x000001a000007945 */ /* 0x000fe20003800200 */
[----:B--2---:R-:W-:Y:S01]  /*0170*/  DMUL R18, R8, UR6 ;  /* 0x0000000608127c28 */ /* 0x004fe20008000000 */
[----:B------:R-:W-:-:S04]  /*0180*/  UMOV UR6, UR4 ;  /* 0x0000000400067c82 */ /* 0x000fc80008000000 */
[----:B------:R-:W-:-:S03]  /*0190*/  UMOV UR4, UR5 ;  /* 0x0000000500047c82 */ /* 0x000fc60008000000 */
[----:B------:R-:W-:-:S14]  /*01a0*/  DSETP.NEU.AND P0, PT, |R18|, +INF , PT ;  /* 0x7ff000001200742a */ /* 0x000fdc0003f0d200 */
[----:B------:R-:W-:Y:S01]  /*01b0*/  @!P0 DMUL R6, RZ, R18 ;  /* 0x00000012ff068228 */ /* 0x000fe20000000000 */
[----:B------:R-:W-:Y:S01]  /*01c0*/  @!P0 IMAD.MOV.U32 R0, RZ, RZ, RZ ;  /* 0x000000ffff008224 */ /* 0x000fe200078e00ff */
[----:B------:R-:W-:Y:S09]  /*01d0*/  @!P0 BRA `(.L_x_1) ;  /* 0x0000000000488947 */ /* 0x000ff20003800000 */
[----:B------:R-:W-:Y:S01]  /*01e0*/  UMOV UR10, 0x6dc9c883 ;  /* 0x6dc9c883000a7882 */ /* 0x000fe20000000000 */
[----:B------:R-:W-:Y:S01]  /*01f0*/  UMOV UR11, 0x3fe45f30 ;  /* 0x3fe45f30000b7882 */ /* 0x000fe20000000000 */
[C---:B------:R-:W-:Y:S02]  /*0200*/  DSETP.GE.AND P0, PT, |R18|.reuse, 2.14748364800000000000e+09, PT ;  /* 0x41e000001200742a */ /* 0x040fe40003f06200 */
[----:B------:R-:W-:Y:S01]  /*0210*/  DMUL R8, R18, UR10 ;  /* 0x0000000a12087c28 */ /* 0x000fe20008000000 */
[----:B------:R-:W-:Y:S01]  /*0220*/  UMOV UR10, 0x54442d18 ;  /* 0x54442d18000a7882 */ /* 0x000fe20000000000 */
[----:B------:R-:W-:-:S04]  /*0230*/  UMOV UR11, 0x3ff921fb ;  /* 0x3ff921fb000b7882 */ /* 0x000fc80000000000 */
[----:B------:R-:W0:Y:S08]  /*0240*/  F2I.F64 R0, R8 ;  /* 0x0000000800007311 */ /* 0x000e300000301100 */
[----:B0-----:R-:W0:Y:S02]  /*0250*/  I2F.F64 R6, R0 ;  /* 0x0000000000067312 */ /* 0x001e240000201c00 */
[----:B0-----:R-:W-:Y:S01]  /*0260*/  DFMA R10, R6, -UR10, R18 ;  /* 0x8000000a060a7c2b */ /* 0x001fe20008000012 */
[----:B------:R-:W-:Y:S01]  /*0270*/  UMOV UR10, 0x33145c00 ;  /* 0x33145c00000a7882 */ /* 0x000fe20000000000 */
[----:B------:R-:W-:-:S06]  /*0280*/  UMOV UR11, 0x3c91a626 ;  /* 0x3c91a626000b7882 */ /* 0x000fcc0000000000 */
[----:B------:R-:W-:Y:S01]  /*0290*/  DFMA R10, R6, -UR10, R10 ;  /* 0x8000000a060a7c2b */ /* 0x000fe2000800000a */
[----:B------:R-:W-:Y:S01]  /*02a0*/  UMOV UR10, 0x252049c0 ;  /* 0x252049c0000a7882 */ /* 0x000fe20000000000 */
[----:B------:R-:W-:-:S06]  /*02b0*/  UMOV UR11, 0x397b839a ;  /* 0x397b839a000b7882 */ /* 0x000fcc0000000000 */
[----:B------:R-:W-:Y:S01]  /*02c0*/  DFMA R6, R6, -UR10, R10 ;  /* 0x8000000a06067c2b */ /* 0x000fe2000800000a */
[----:B------:R-:W-:Y:S10]  /*02d0*/  @!P0 BRA `(.L_x_1) ;  /* 0x0000000000088947 */ /* 0x000ff40003800000 */
[----:B------:R-:W-:-:S07]  /*02e0*/  MOV R16, 0x300 ;  /* 0x0000030000107802 */ /* 0x000fce0000000f00 */
[----:B------:R-:W-:Y:S05]  /*02f0*/  CALL.REL.NOINC `($_Z6kernelPd$__internal_trig_reduction_slowpathd) ;  /* 0x00000004008c7944 */ /* 0x000fea0003c00000 */
.L_x_1:
[----:B------:R-:W-:Y:S05]  /*0300*/  BSYNC.RECONVERGENT B0 ;  /* 0x0000000000007941 */ /* 0x000fea0003800200 */
.L_x_0:
[----:B------:R-:W-:-:S05]  /*0310*/  IMAD.SHL.U32 R8, R0, 0x40, RZ ;  /* 0x0000004000087824 */ /* 0x000fca00078e00ff */
[----:B------:R-:W-:-:S04]  /*0320*/  LOP3.LUT R8, R8, 0x40, RZ, 0xc0, !PT ;  /* 0x0000004008087812 */ /* 0x000fc800078ec0ff */
[----:B------:R-:W-:-:S05]  /*0330*/  IADD3 R24, P0, PT, R8, UR12, RZ ;  /* 0x0000000c08187c10 */ /* 0x000fca000ff1e0ff */
[----:B------:R-:W-:-:S05]  /*0340*/  IMAD.X R25, RZ, RZ, UR13, P0 ;  /* 0x0000000dff197e24 */ /* 0x000fca00080e06ff */
[----:B------:R-:W2:Y:S04]  /*0350*/  LDG.E.128.CONSTANT R8, desc[UR8][R24.64] ;  /* 0x0000000818087981 */ /* 0x000ea8000c1e9d00 */
[----:B------:R-:W3:Y:S04]  /*0360*/  LDG.E.128.CONSTANT R16, desc[UR8][R24.64+0x10] ;  /* 0x0000100818107981 */ /* 0x000ee8000c1e9d00 */
[----:B------:R-:W4:Y:S01]  /*0370*/  LDG.E.128.CONSTANT R20, desc[UR8][R24.64+0x20] ;  /* 0x0000200818147981 */ /* 0x000f22000c1e9d00 */
[----:B------:R-:W-:Y:S01]  /*0380*/  LOP3.LUT R12, R0, 0x1, RZ, 0xc0, !PT ;  /* 0x00000001000c7812 */ /* 0x000fe200078ec0ff */
[----:B------:R-:W-:Y:S01]  /*0390*/  IMAD.MOV.U32 R26, RZ, RZ, 0x20fd8164 ;  /* 0x20fd8164ff1a7424 */ /* 0x000fe200078e00ff */
[----:B------:R-:W-:Y:S01]  /*03a0*/  UIADD3 UR5, UPT, UPT, UR6, 0x1, URZ ;  /* 0x0000000106057890 */ /* 0x000fe2000fffe0ff */
[----:B------:R-:W-:Y:S01]  /*03b0*/  IMAD.MOV.U32 R15, RZ, RZ, 0x3da8ff83 ;  /* 0x3da8ff83ff0f7424 */ /* 0x000fe200078e00ff */
[----:B------:R-:W-:Y:S01]  /*03c0*/  ISETP.NE.U32.AND P0, PT, R12, 0x1, PT ;  /* 0x000000010c00780c */ /* 0x000fe20003f05070 */
[----:B------:R-:W-:Y:S01]  /*03d0*/  DMUL R12, R6, R6 ;  /* 0x00000006060c7228 */ /* 0x000fe20000000000 */
[----:B------:R-:W-:Y:S01]  /*03e0*/  ULOP3.LUT UR5, UR5, 0x1ffe, URZ, 0xc0, !UPT ;  /* 0x00001ffe05057892 */ /* 0x000fe2000f8ec0ff */
[----:B------:R-:W-:Y:S01]  /*03f0*/  BSSY.RECONVERGENT B0, `(.L_x_2) ;  /* 0x000002f000007945 */ /* 0x000fe20003800200 */
[----:B------:R-:W-:Y:S01]  /*0400*/  FSEL R26, R26, -8.06006814911005101289e+34, !P0 ;  /* 0xf9785eba1a1a7808 */ /* 0x000fe20004000000 */
[----:B------:R-:W-:Y:S01]  /*0410*/  UMOV UR6, 0x54442d18 ;  /* 0x54442d1800067882 */ /* 0x000fe20000000000 */
[----:B------:R-:W-:Y:S01]  /*0420*/  FSEL R27, -R15, 0.11223486810922622681, !P0 ;  /* 0x3de5db650f1b7808 */ /* 0x000fe20004000100 */
[----:B------:R-:W-:-:S05]  /*0430*/  UMOV UR7, 0x400921fb ;  /* 0x400921fb00077882 */ /* 0x000fca0000000000 */
[----:B--2---:R-:W-:-:S08]  /*0440*/  DFMA R8, R12, R26, R8 ;  /* 0x0000001a0c08722b */ /* 0x004fd00000000008 */
[----:B------:R-:W-:-:S08]  /*0450*/  DFMA R8, R12, R8, R10 ;  /* 0x000000080c08722b */ /* 0x000fd0000000000a */
[----:B---3--:R-:W-:-:S08]  /*0460*/  DFMA R8, R12, R8, R16 ;  /* 0x000000080c08722b */ /* 0x008fd00000000010 */
[----:B------:R-:W-:-:S08]  /*0470*/  DFMA R8, R12, R8, R18 ;  /* 0x000000080c08722b */ /* 0x000fd00000000012 */
[----:B----4-:R-:W-:-:S08]  /*0480*/  DFMA R8, R12, R8, R20 ;  /* 0x000000080c08722b */ /* 0x010fd00000000014 */
[----:B------:R-:W-:-:S08]  /*0490*/  DFMA R8, R12, R8, R22 ;  /* 0x000000080c08722b */ /* 0x000fd00000000016 */
[----:B------:R-:W-:Y:S02]  /*04a0*/  DFMA R6, R8, R6, R6 ;  /* 0x000000060806722b */ /* 0x000fe40000000006 */
[----:B------:R-:W-:-:S10]  /*04b0*/  DFMA R8, R12, R8, 1 ;  /* 0x3ff000000c08742b */ /* 0x000fd40000000008 */
[----:B------:R-:W-:Y:S02]  /*04c0*/  FSEL R8, R8, R6, !P0 ;  /* 0x0000000608087208 */ /* 0x000fe40004000000 */
[----:B------:R-:W-:Y:S02]  /*04d0*/  FSEL R9, R9, R7, !P0 ;  /* 0x0000000709097208 */ /* 0x000fe40004000000 */
[----:B------:R-:W-:-:S04]  /*04e0*/  LOP3.LUT P0, RZ, R0, 0x2, RZ, 0xc0, !PT ;  /* 0x0000000200ff7812 */ /* 0x000fc8000780c0ff */
[----:B------:R-:W-:-:S10]  /*04f0*/  DADD R6, RZ, -R8 ;  /* 0x00000000ff067229 */ /* 0x000fd40000000808 */
[----:B------:R-:W-:Y:S02]  /*0500*/  FSEL R6, R8, R6, !P0 ;  /* 0x0000000608067208 */ /* 0x000fe40004000000 */
[----:B------:R-:W-:Y:S02]  /*0510*/  FSEL R7, R9, R7, !P0 ;  /* 0x0000000709077208 */ /* 0x000fe40004000000 */
[----:B------:R-:W-:-:S04]  /*0520*/  LEA R9, R14, UR5, 0xd ;  /* 0x000000050e097c11 */ /* 0x000fc8000f8e68ff */
[----:B------:R-:W-:Y:S01]  /*0530*/  DMUL R6, R2, R6 ;  /* 0x0000000602067228 */ /* 0x000fe20000000000 */
[----:B------:R-:W-:-:S06]  /*0540*/  IMAD.WIDE R8, R9, 0x8, R4 ;  /* 0x0000000809087825 */ /* 0x000fcc00078e0204 */
[----:B------:R0:W-:Y:S01]  /*0550*/  STG.E.64 desc[UR8][R8.64], R6 ;  /* 0x0000000608007986 */ /* 0x0001e2000c101b08 */
[----:B------:R-:W-:-:S08]  /*0560*/  DMUL R18, R6, UR6 ;  /* 0x0000000606127c28 */ /* 0x000fd00008000000 */
[----:B------:R-:W-:-:S14]  /*0570*/  DSETP.NEU.AND P0, PT, |R18|, +INF , PT ;  /* 0x7ff000001200742a */ /* 0x000fdc0003f0d200 */
[----:B0-----:R-:W-:Y:S05]  /*0580*/  @!P0 BRA `(.L_x_3) ;  /* 0x00000000004c8947 */ /* 0x001fea0003800000 */
        /* <DEDUP_REMOVED lines=18> */
[----:B------:R-:W-:Y:S05]  /*06b0*/  BRA `(.L_x_4) ;  /* 0x0000000000087947 */ /* 0x000fea0003800000 */
.L_x_3:
[----:B------:R-:W-:Y:S01]  /*06c0*/  DMUL R6, RZ, R18 ;  /* 0x00000012ff067228 */ /* 0x000fe20000000000 */
[----:B------:R-:W-:-:S10]  /*06d0*/  IMAD.MOV.U32 R0, RZ, RZ, RZ ;  /* 0x000000ffff007224 */ /* 0x000fd400078e00ff */
.L_x_4:
[----:B------:R-:W-:Y:S05]  /*06e0*/  BSYNC.RECONVERGENT B0 ;  /* 0x0000000000007941 */ /* 0x000fea0003800200 */
.L_x_2:
        /* <DEDUP_REMOVED lines=9> */
[----:B------:R-:W-:Y:S01]  /*0780*/  ULOP3.LUT UR5, UR4, 0x1fff, URZ, 0xc0, !UPT ;  /* 0x00001fff04057892 */ /* 0x000fe2000f8ec0ff */
[----:B------:R-:W-:Y:S01]  /*0790*/  IMAD.MOV.U32 R15, RZ, RZ, 0x3da8ff83 ;  /* 0x3da8ff83ff0f7424 */ /* 0x000fe200078e00ff */
[----:B------:R-:W-:Y:S01]  /*07a0*/  ISETP.NE.U32.AND P0, PT, R12, 0x1, PT ;  /* 0x000000010c00780c */ /* 0x000fe20003f05070 */
[----:B------:R-:W-:Y:S01]  /*07b0*/  DMUL R12, R6, R6 ;  /* 0x00000006060c7228 */ /* 0x000fe20000000000 */
[----:B------:R-:W-:-:S02]  /*07c0*/  UISETP.NE.AND UP0, UPT, UR4, 0xf423f, UPT ;  /* 0x000f423f0400788c */ /* 0x000fc4000bf05270 */
[----:B------:R-:W-:Y:S02]  /*07d0*/  FSEL R26, R26, -8.06006814911005101289e+34, !P0 ;  /* 0xf9785eba1a1a7808 */ /* 0x000fe40004000000 */
[----:B------:R-:W-:-:S06]  /*07e0*/  FSEL R27, -R15, 0.11223486810922622681, !P0 ;  /* 0x3de5db650f1b7808 */ /* 0x000fcc0004000100 */
        /* <DEDUP_REMOVED lines=18> */
[----:B------:R-:W-:Y:S05]  /*0910*/  BRA.U UP0, `(.L_x_5) ;  /* 0xfffffff500e87547 */ /* 0x000fea000b83ffff */
[----:B------:R-:W-:Y:S05]  /*0920*/  EXIT ;  /* 0x000000000000794d */ /* 0x000fea0003800000 */
        .type           $_Z6kernelPd$__internal_trig_reduction_slowpathd,@function
        .size           $_Z6kernelPd$__internal_trig_reduction_slowpathd,(.L_x_14 - $_Z6kernelPd$__internal_trig_reduction_slowpathd)
$_Z6kernelPd$__internal_trig_reduction_slowpathd:
[----:B------:R-:W-:Y:S01]  /*0930*/  SHF.R.U32.HI R12, RZ, 0x14, R19 ;  /* 0x00000014ff0c7819 */ /* 0x000fe20000011613 */
[----:B------:R-:W-:-:S03]  /*0940*/  IMAD.MOV.U32 R6, RZ, RZ, RZ ;  /* 0x000000ffff067224 */ /* 0x000fc600078e00ff */
[----:B------:R-:W-:-:S04]  /*0950*/  LOP3.LUT R0, R12, 0x7ff, RZ, 0xc0, !PT ;  /* 0x000007ff0c007812 */ /* 0x000fc800078ec0ff */
[----:B------:R-:W-:-:S13]  /*0960*/  ISETP.NE.AND P0, PT, R0, 0x7ff, PT ;  /* 0x000007ff0000780c */ /* 0x000fda0003f05270 */
[----:B------:R-:W-:Y:S05]  /*0970*/  @!P0 BRA `(.L_x_6) ;  /* 0x0000000800488947 */ /* 0x000fea0003800000 */
[----:B------:R-:W-:Y:S01]  /*0980*/  VIADD R0, R0, 0xfffffc00 ;  /* 0xfffffc0000007836 */ /* 0x000fe20000000000 */
[----:B------:R-:W-:Y:S01]  /*0990*/  BSSY.RECONVERGENT B1, `(.L_x_7) ;  /* 0x000002f000017945 */ /* 0x000fe20003800200 */
[----:B------:R-:W-:-:S03]  /*09a0*/  CS2R R10, SRZ ;  /* 0x00000000000a7805 */ /* 0x000fc6000001ff00 */
[----:B------:R-:W-:Y:S02]  /*09b0*/  SHF.R.U32.HI R17, RZ, 0x6, R0 ;  /* 0x00000006ff117819 */ /* 0x000fe40000011600 */
[----:B------:R-:W-:Y:S02]  /*09c0*/  ISETP.GE.U32.AND P0, PT, R0, 0x80, PT ;  /* 0x000000800000780c */ /* 0x000fe40003f06070 */
[C---:B------:R-:W-:Y:S02]  /*09d0*/  IADD3 R0, PT, PT, -R17.reuse, 0x13, RZ ;  /* 0x0000001311007810 */ /* 0x040fe40007ffe1ff */
[----:B------:R-:W-:Y:S02]  /*09e0*/  IADD3 R13, PT, PT, -R17, 0xf, RZ ;  /* 0x0000000f110d7810 */ /* 0x000fe40007ffe1ff */
[----:B------:R-:W-:-:S04]  /*09f0*/  SEL R0, R0, 0x12, P0 ;  /* 0x0000001200007807 */ /* 0x000fc80000000000 */
[----:B------:R-:W-:-:S13]  /*0a00*/  ISETP.GE.AND P0, PT, R13, R0, PT ;  /* 0x000000000d00720c */ /* 0x000fda0003f06270 */
[----:B------:R-:W-:Y:S05]  /*0a10*/  @P0 BRA `(.L_x_8) ;  /* 0x0000000000980947 */ /* 0x000fea0003800000 */
[----:B------:R-:W0:Y:S01]  /*0a20*/  LDC.64 R6, c[0x0][0x358] ;  /* 0x0000d600ff067b82 */ /* 0x000e220000000a00 */
[C---:B------:R-:W-:Y:S01]  /*0a30*/  SHF.L.U64.HI R21, R18.reuse, 0xb, R19 ;  /* 0x0000000b12157819 */ /* 0x040fe20000010213 */
[----:B------:R-:W-:Y:S01]  /*0a40*/  BSSY.RECONVERGENT B2, `(.L_x_9) ;  /* 0x0000022000027945 */ /* 0x000fe20003800200 */
[----:B------:R-:W-:Y:S01]  /*0a50*/  IMAD.SHL.U32 R15, R18, 0x800, RZ ;  /* 0x00000800120f7824 */ /* 0x000fe200078e00ff */
[----:B------:R-:W-:Y:S01]  /*0a60*/  IADD3 R18, PT, PT, RZ, -R17, -R0 ;  /* 0x80000011ff127210 */ /* 0x000fe20007ffe800 */
[----:B------:R-:W-:Y:S01]  /*0a70*/  IMAD.MOV.U32 R20, RZ, RZ, RZ ;  /* 0x000000ffff147224 */ /* 0x000fe200078e00ff */
[----:B------:R-:W-:Y:S02]  /*0a80*/  CS2R R10, SRZ ;  /* 0x00000000000a7805 */ /* 0x000fe4000001ff00 */
[----:B------:R-:W-:-:S07]  /*0a90*/  LOP3.LUT R21, R21, 0x80000000, RZ, 0xfc, !PT ;  /* 0x8000000015157812 */ /* 0x000fce00078efcff */
.L_x_10:
[----:B------:R-:W1:Y:S01]  /*0aa0*/  LDC.64 R8, c[0x4][RZ] ;  /* 0x01000000ff087b82 */ /* 0x000e620000000a00 */
[----:B0-----:R-:W-:Y:S02]  /*0ab0*/  R2UR UR10, R6 ;  /* 0x00000000060a72ca */ /* 0x001fe400000e0000 */
[----:B------:R-:W-:Y:S01]  /*0ac0*/  R2UR UR11, R7 ;  /* 0x00000000070b72ca */ /* 0x000fe200000e0000 */
[----:B-1----:R-:W-:-:S12]  /*0ad0*/  IMAD.WIDE R8, R13, 0x8, R8 ;  /* 0x000000080d087825 */ /* 0x002fd800078e0208 */
[----:B------:R-:W2:Y:S01]  /*0ae0*/  LDG.E.64.CONSTANT R8, desc[UR10][R8.64] ;  /* 0x0000000a08087981 */ /* 0x000ea2000c1e9b00 */
[----:B------:R-:W-:Y:S02]  /*0af0*/  VIADD R18, R18, 0x1 ;  /* 0x0000000112127836 */ /* 0x000fe40000000000 */
[----:B------:R-:W-:Y:S02]  /*0b00*/  VIADD R13, R13, 0x1 ;  /* 0x000000010d0d7836 */ /* 0x000fe40000000000 */
[----:B--2---:R-:W-:-:S04]  /*0b10*/  IMAD.WIDE.U32 R10, P2, R8, R15, R10 ;  /* 0x0000000f080a7225 */ /* 0x004fc8000784000a */
[----:B------:R-:W-:Y:S02]  /*0b20*/  IMAD R23, R8, R21, RZ ;  /* 0x0000001508177224 */ /* 0x000fe400078e02ff */
[CC--:B------:R-:W-:Y:S02]  /*0b30*/  IMAD R22, R9.reuse, R15.reuse, RZ ;  /* 0x0000000f09167224 */ /* 0x0c0fe400078e02ff */
[----:B------:R-:W-:Y:S01]  /*0b40*/  IMAD.HI.U32 R25, R9, R15, RZ ;  /* 0x0000000f09197227 */ /* 0x000fe200078e00ff */
[----:B------:R-:W-:-:S03]  /*0b50*/  IADD3 R11, P0, PT, R23, R11, RZ ;  /* 0x0000000b170b7210 */ /* 0x000fc60007f1e0ff */
[----:B------:R-:W-:Y:S01]  /*0b60*/  IMAD R23, R20, 0x8, R1 ;  /* 0x0000000814177824 */ /* 0x000fe200078e0201 */
[----:B------:R-:W-:Y:S01]  /*0b70*/  IADD3 R11, P1, PT, R22, R11, RZ ;  /* 0x0000000b160b7210 */ /* 0x000fe20007f3e0ff */
[----:B------:R-:W-:-:S04]  /*0b80*/  IMAD.HI.U32 R22, R8, R21, RZ ;  /* 0x0000001508167227 */ /* 0x000fc800078e00ff */
[----:B------:R-:W-:Y:S01]  /*0b90*/  IMAD.X R8, RZ, RZ, R22, P2 ;  /* 0x000000ffff087224 */ /* 0x000fe200010e0616 */
[----:B------:R0:W-:Y:S01]  /*0ba0*/  STL.64 [R23], R10 ;  /* 0x0000000a17007387 */ /* 0x0001e20000100a00 */
[----:B------:R-:W-:-:S03]  /*0bb0*/  IMAD.HI.U32 R22, R9, R21, RZ ;  /* 0x0000001509167227 */ /* 0x000fc600078e00ff */
[----:B------:R-:W-:Y:S01]  /*0bc0*/  IADD3.X R8, P0, PT, R25, R8, RZ, P0, !PT ;  /* 0x0000000819087210 */ /* 0x000fe2000071e4ff */
[----:B------:R-:W-:Y:S02]  /*0bd0*/  IMAD R9, R9, R21, RZ ;  /* 0x0000001509097224 */ /* 0x000fe400078e02ff */
[----:B------:R-:W-:-:S03]  /*0be0*/  VIADD R20, R20, 0x1 ;  /* 0x0000000114147836 */ /* 0x000fc60000000000 */
[----:B------:R-:W-:Y:S01]  /*0bf0*/  IADD3.X R9, P1, PT, R9, R8, RZ, P1, !PT ;  /* 0x0000000809097210 */ /* 0x000fe20000f3e4ff */
[----:B------:R-:W-:Y:S01]  /*0c00*/  IMAD.X R8, RZ, RZ, R22, P0 ;  /* 0x000000ffff087224 */ /* 0x000fe200000e0616 */
[----:B------:R-:W-:-:S03]  /*0c10*/  ISETP.NE.AND P0, PT, R18, -0xf, PT ;  /* 0xfffffff11200780c */ /* 0x000fc60003f05270 */
[----:B------:R-:W-:Y:S02]  /*0c20*/  IMAD.X R8, RZ, RZ, R8, P1 ;  /* 0x000000ffff087224 */ /* 0x000fe400008e0608 */
[----:B0-----:R-:W-:Y:S02]  /*0c30*/  IMAD.MOV.U32 R10, RZ, RZ, R9 ;  /* 0x000000ffff0a7224 */ /* 0x001fe400078e0009 */
[----:B------:R-:W-:-:S06]  /*0c40*/  IMAD.MOV.U32 R11, RZ, RZ, R8 ;  /* 0x000000ffff0b7224 */ /* 0x000fcc00078e0008 */
[----:B------:R-:W-:Y:S05]  /*0c50*/  @P0 BRA `(.L_x_10) ;  /* 0xfffffffc00900947 */ /* 0x000fea000383ffff */
[----:B------:R-:W-:Y:S05]  /*0c60*/  BSYNC.RECONVERGENT B2 ;  /* 0x0000000000027941 */ /* 0x000fea0003800200 */
.L_x_9:
[----:B------:R-:W-:-:S07]  /*0c70*/  IMAD.MOV.U32 R13, RZ, RZ, R0 ;  /* 0x000000ffff0d7224 */ /* 0x000fce00078e0000 */
.L_x_8:
[----:B------:R-:W-:Y:S05]  /*0c80*/  BSYNC.RECONVERGENT B1 ;  /* 0x0000000000017941 */ /* 0x000fea0003800200 */
.L_x_7:
[----:B------:R-:W-:Y:S01]  /*0c90*/  LOP3.LUT P0, R25, R12, 0x3f, RZ, 0xc0, !PT ;  /* 0x0000003f0c197812 */ /* 0x000fe2000780c0ff */
[----:B------:R-:W-:-:S04]  /*0ca0*/  IMAD.IADD R0, R17, 0x1, R13 ;  /* 0x0000000111007824 */ /* 0x000fc800078e020d */
[----:B------:R-:W-:-:S05]  /*0cb0*/  IMAD.U32 R27, R0, 0x8, R1 ;  /* 0x00000008001b7824 */ /* 0x000fca00078e0001 */
[----:B------:R0:W-:Y:S04]  /*0cc0*/  STL.64 [R27+-0x78], R10 ;  /* 0xffff880a1b007387 */ /* 0x0001e80000100a00 */
[----:B------:R-:W2:Y:S04]  /*0cd0*/  @P0 LDL.64 R20, [R1+0x8] ;  /* 0x0000080001140983 */ /* 0x000ea80000100a00 */
[----:B------:R-:W3:Y:S04]  /*0ce0*/  LDL.64 R8, [R1+0x10] ;  /* 0x0000100001087983 */ /* 0x000ee80000100a00 */
[----:B------:R-:W4:Y:S01]  /*0cf0*/  LDL.64 R6, [R1+0x18] ;  /* 0x0000180001067983 */ /* 0x000f220000100a00 */
[----:B------:R-:W-:Y:S01]  /*0d00*/  @P0 LOP3.LUT R0, R25, 0x3f, RZ, 0x3c, !PT ;  /* 0x0000003f19000812 */ /* 0x000fe200078e3cff */
[----:B------:R-:W-:Y:S01]  /*0d10*/  BSSY.RECONVERGENT B1, `(.L_x_11) ;  /* 0x0000034000017945 */ /* 0x000fe20003800200 */
[----:B--2---:R-:W-:-:S02]  /*0d20*/  @P0 SHF.R.U64 R13, R20, 0x1, R21 ;  /* 0x00000001140d0819 */ /* 0x004fc40000001215 */
[----:B------:R-:W-:Y:S02]  /*0d30*/  @P0 SHF.R.U32.HI R15, RZ, 0x1, R21 ;  /* 0x00000001ff0f0819 */ /* 0x000fe40000011615 */
[CC--:B---3--:R-:W-:Y:S02]  /*0d40*/  @P0 SHF.L.U32 R17, R8.reuse, R25.reuse, RZ ;  /* 0x0000001908110219 */ /* 0x0c8fe400000006ff */
[----:B0-----:R-:W-:Y:S02]  /*0d50*/  @P0 SHF.R.U64 R10, R13, R0, R15 ;  /* 0x000000000d0a0219 */ /* 0x001fe4000000120f */
[--C-:B------:R-:W-:Y:S02]  /*0d60*/  @P0 SHF.R.U32.HI R23, RZ, 0x1, R9.reuse ;  /* 0x00000001ff170819 */ /* 0x100fe40000011609 */
[C-C-:B------:R-:W-:Y:S02]  /*0d70*/  @P0 SHF.R.U64 R21, R8.reuse, 0x1, R9.reuse ;  /* 0x0000000108150819 */ /* 0x140fe40000001209 */
[----:B------:R-:W-:-:S02]  /*0d80*/  @P0 SHF.L.U64.HI R12, R8, R25, R9 ;  /* 0x00000019080c0219 */ /* 0x000fc40000010209 */
[----:B------:R-:W-:Y:S02]  /*0d90*/  @P0 SHF.R.U32.HI R11, RZ, R0, R15 ;  /* 0x00000000ff0b0219 */ /* 0x000fe4000001160f */
[----:B------:R-:W-:Y:S02]  /*0da0*/  @P0 LOP3.LUT R8, R17, R10, RZ, 0xfc, !PT ;  /* 0x0000000a11080212 */ /* 0x000fe400078efcff */
[----:B----4-:R-:W-:Y:S02]  /*0db0*/  @P0 SHF.L.U32 R13, R6, R25, RZ ;  /* 0x00000019060d0219 */ /* 0x010fe400000006ff */
[----:B------:R-:W-:Y:S01]  /*0dc0*/  @P0 SHF.R.U64 R18, R21, R0, R23 ;  /* 0x0000000015120219 */ /* 0x000fe20000001217 */
[----:B------:R-:W-:Y:S01]  /*0dd0*/  IMAD.SHL.U32 R10, R8, 0x4, RZ ;  /* 0x00000004080a7824 */ /* 0x000fe200078e00ff */
[----:B------:R-:W-:Y:S02]  /*0de0*/  @P0 LOP3.LUT R9, R12, R11, RZ, 0xfc, !PT ;  /* 0x0000000b0c090212 */ /* 0x000fe400078efcff */
[----:B------:R-:W-:-:S02]  /*0df0*/  @P0 SHF.L.U64.HI R25, R6, R25, R7 ;  /* 0x0000001906190219 */ /* 0x000fc40000010207 */
[----:B------:R-:W-:Y:S02]  /*0e00*/  @P0 LOP3.LUT R6, R13, R18, RZ, 0xfc, !PT ;  /* 0x000000120d060212 */ /* 0x000fe400078efcff */
[----:B------:R-:W-:Y:S02]  /*0e10*/  @P0 SHF.R.U32.HI R0, RZ, R0, R23 ;  /* 0x00000000ff000219 */ /* 0x000fe40000011617 */
[----:B------:R-:W-:Y:S02]  /*0e20*/  SHF.L.U64.HI R18, R8, 0x2, R9 ;  /* 0x0000000208127819 */ /* 0x000fe40000010209 */
[----:B------:R-:W-:Y:S02]  /*0e30*/  @P0 LOP3.LUT R7, R25, R0, RZ, 0xfc, !PT ;  /* 0x0000000019070212 */ /* 0x000fe400078efcff */
[----:B------:R-:W-:Y:S02]  /*0e40*/  SHF.L.W.U32.HI R9, R9, 0x2, R6 ;  /* 0x0000000209097819 */ /* 0x000fe40000010e06 */
[----:B------:R-:W-:-:S02]  /*0e50*/  IADD3 RZ, P0, PT, RZ, -R10, RZ ;  /* 0x8000000affff7210 */ /* 0x000fc40007f1e0ff */
[----:B------:R-:W-:Y:S02]  /*0e60*/  LOP3.LUT R0, RZ, R18, RZ, 0x33, !PT ;  /* 0x00000012ff007212 */ /* 0x000fe400078e33ff */
[----:B------:R-:W-:Y:S02]  /*0e70*/  SHF.L.W.U32.HI R6, R6, 0x2, R7 ;  /* 0x0000000206067819 */ /* 0x000fe40000010e07 */
[----:B------:R-:W-:Y:S02]  /*0e80*/  LOP3.LUT R8, RZ, R9, RZ, 0x33, !PT ;  /* 0x00000009ff087212 */ /* 0x000fe400078e33ff */
[----:B------:R-:W-:Y:S02]  /*0e90*/  IADD3.X R11, P0, PT, RZ, R0, RZ, P0, !PT ;  /* 0x00000000ff0b7210 */ /* 0x000fe4000071e4ff */
[----:B------:R-:W-:Y:S02]  /*0ea0*/  LOP3.LUT R12, RZ, R6, RZ, 0x33, !PT ;  /* 0x00000006ff0c7212 */ /* 0x000fe400078e33ff */
[----:B------:R-:W-:-:S02]  /*0eb0*/  IADD3.X R0, P1, PT, RZ, R8, RZ, P0, !PT ;  /* 0x00000008ff007210 */ /* 0x000fc4000073e4ff */
[----:B------:R-:W-:-:S03]  /*0ec0*/  ISETP.GT.U32.AND P2, PT, R9, -0x1, PT ;  /* 0xffffffff0900780c */ /* 0x000fc60003f44070 */
[----:B------:R-:W-:Y:S01]  /*0ed0*/  IMAD.X R13, RZ, RZ, R12, P1 ;  /* 0x000000ffff0d7224 */ /* 0x000fe200008e060c */
[----:B------:R-:W-:-:S04]  /*0ee0*/  ISETP.GT.AND.EX P0, PT, R6, -0x1, PT, P2 ;  /* 0xffffffff0600780c */ /* 0x000fc80003f04320 */
[----:B------:R-:W-:Y:S02]  /*0ef0*/  SEL R8, R6, R13, P0 ;  /* 0x0000000d06087207 */ /* 0x000fe40000000000 */
[----:B------:R-:W-:Y:S02]  /*0f00*/  SEL R17, R9, R0, P0 ;  /* 0x0000000009117207 */ /* 0x000fe40000000000 */
[----:B------:R-:W-:Y:S02]  /*0f10*/  ISETP.NE.U32.AND P1, PT, R8, RZ, PT ;  /* 0x000000ff0800720c */ /* 0x000fe40003f25070 */
[----:B------:R-:W-:Y:S02]  /*0f20*/  SEL R13, R18, R11, P0 ;  /* 0x0000000b120d7207 */ /* 0x000fe40000000000 */
[----:B------:R-:W-:Y:S01]  /*0f30*/  SEL R9, R17, R8, !P1 ;  /* 0x0000000811097207 */ /* 0x000fe20004800000 */
[----:B------:R-:W-:-:S05]  /*0f40*/  @!P0 IMAD.MOV R10, RZ, RZ, -R10 ;  /* 0x000000ffff0a8224 */ /* 0x000fca00078e0a0a */
[----:B------:R-:W0:Y:S02]  /*0f50*/  FLO.U32 R9, R9 ;  /* 0x0000000900097300 */ /* 0x000e2400000e0000 */
[C---:B0-----:R-:W-:Y:S02]  /*0f60*/  IADD3 R12, PT, PT, -R9.reuse, 0x1f, RZ ;  /* 0x0000001f090c7810 */ /* 0x041fe40007ffe1ff */
[----:B------:R-:W-:-:S03]  /*0f70*/  IADD3 R0, PT, PT, -R9, 0x3f, RZ ;  /* 0x0000003f09007810 */ /* 0x000fc60007ffe1ff */
[----:B------:R-:W-:-:S05]  /*0f80*/  @P1 IMAD.MOV R0, RZ, RZ, R12 ;  /* 0x000000ffff001224 */ /* 0x000fca00078e020c */
[----:B------:R-:W-:-:S13]  /*0f90*/  ISETP.NE.AND P1, PT, R0, RZ, PT ;  /* 0x000000ff0000720c */ /* 0x000fda0003f25270 */
[----:B------:R-:W-:Y:S05]  /*0fa0*/  @!P1 BRA `(.L_x_12) ;  /* 0x0000000000289947 */ /* 0x000fea0003800000 */
[--C-:B------:R-:W-:Y:S02]  /*0fb0*/  SHF.R.U64 R11, R10, 0x1, R13.reuse ;  /* 0x000000010a0b7819 */ /* 0x100fe4000000120d */
[C---:B------:R-:W-:Y:S02]  /*0fc0*/  LOP3.LUT R9, R0.reuse, 0x3f, RZ, 0xc0, !PT ;  /* 0x0000003f00097812 */ /* 0x040fe400078ec0ff */
[----:B------:R-:W-:Y:S02]  /*0fd0*/  SHF.R.U32.HI R13, RZ, 0x1, R13 ;  /* 0x00000001ff0d7819 */ /* 0x000fe4000001160d */
[----:B------:R-:W-:Y:S02]  /*0fe0*/  LOP3.LUT R10, R0, 0x3f, RZ, 0xc, !PT ;  /* 0x0000003f000a7812 */ /* 0x000fe400078e0cff */
[CC--:B------:R-:W-:Y:S02]  /*0ff0*/  SHF.L.U64.HI R15, R17.reuse, R9.reuse, R8 ;  /* 0x00000009110f7219 */ /* 0x0c0fe40000010208 */
[----:B------:R-:W-:-:S02]  /*1000*/  SHF.L.U32 R9, R17, R9, RZ ;  /* 0x0000000911097219 */ /* 0x000fc400000006ff */
[-CC-:B------:R-:W-:Y:S02]  /*1010*/  SHF.R.U64 R8, R11, R10.reuse, R13.reuse ;  /* 0x0000000a0b087219 */ /* 0x180fe4000000120d */
[----:B------:R-:W-:Y:S02]  /*1020*/  SHF.R.U32.HI R10, RZ, R10, R13 ;  /* 0x0000000aff0a7219 */ /* 0x000fe4000001160d */
[----:B------:R-:W-:Y:S02]  /*1030*/  LOP3.LUT R17, R9, R8, RZ, 0xfc, !PT ;  /* 0x0000000809117212 */ /* 0x000fe400078efcff */
[----:B------:R-:W-:-:S07]  /*1040*/  LOP3.LUT R8, R15, R10, RZ, 0xfc, !PT ;  /* 0x0000000a0f087212 */ /* 0x000fce00078efcff */
.L_x_12:
[----:B------:R-:W-:Y:S05]  /*1050*/  BSYNC.RECONVERGENT B1 ;  /* 0x0000000000017941 */ /* 0x000fea0003800200 */
.L_x_11:
[----:B------:R-:W-:-:S04]  /*1060*/  IMAD.WIDE.U32 R12, R17, 0x2168c235, RZ ;  /* 0x2168c235110c7825 */ /* 0x000fc800078e00ff */
[----:B------:R-:W-:Y:S01]  /*1070*/  IMAD.MOV.U32 R10, RZ, RZ, R13 ;  /* 0x000000ffff0a7224 */ /* 0x000fe200078e000d */
[----:B------:R-:W-:Y:S01]  /*1080*/  IADD3 RZ, P1, PT, R12, R12, RZ ;  /* 0x0000000c0cff7210 */ /* 0x000fe20007f3e0ff */
[----:B------:R-:W-:Y:S02]  /*1090*/  IMAD.MOV.U32 R11, RZ, RZ, RZ ;  /* 0x000000ffff0b7224 */ /* 0x000fe400078e00ff */
[----:B------:R-:W-:-:S04]  /*10a0*/  IMAD.HI.U32 R9, R8, -0x36f0255e, RZ ;  /* 0xc90fdaa208097827 */ /* 0x000fc800078e00ff */
[----:B------:R-:W-:-:S04]  /*10b0*/  IMAD.WIDE.U32 R10, R17, -0x36f0255e, R10 ;  /* 0xc90fdaa2110a7825 */ /* 0x000fc800078e000a */
[C---:B------:R-:W-:Y:S02]  /*10c0*/  IMAD R13, R8.reuse, -0x36f0255e, RZ ;  /* 0xc90fdaa2080d7824 */ /* 0x040fe400078e02ff */
[----:B------:R-:W-:-:S04]  /*10d0*/  IMAD.WIDE.U32 R10, P2, R8, 0x2168c235, R10 ;  /* 0x2168c235080a7825 */ /* 0x000fc8000784000a */
[----:B------:R-:W-:Y:S01]  /*10e0*/  IMAD.X R8, RZ, RZ, R9, P2 ;  /* 0x000000ffff087224 */ /* 0x000fe200010e0609 */
[----:B------:R-:W-:Y:S02]  /*10f0*/  IADD3 R9, P2, PT, R13, R11, RZ ;  /* 0x0000000b0d097210 */ /* 0x000fe40007f5e0ff */
[----:B------:R-:W-:Y:S02]  /*1100*/  IADD3.X RZ, P1, PT, R10, R10, RZ, P1, !PT ;  /* 0x0000000a0aff7210 */ /* 0x000fe40000f3e4ff */
[C---:B------:R-:W-:Y:S01]  /*1110*/  ISETP.GT.U32.AND P3, PT, R9.reuse, RZ, PT ;  /* 0x000000ff0900720c */ /* 0x040fe20003f64070 */
[----:B------:R-:W-:Y:S01]  /*1120*/  IMAD.X R8, RZ, RZ, R8, P2 ;  /* 0x000000ffff087224 */ /* 0x000fe200010e0608 */
[----:B------:R-:W-:-:S04]  /*1130*/  IADD3.X R10, P2, PT, R9, R9, RZ, P1, !PT ;  /* 0x00000009090a7210 */ /* 0x000fc80000f5e4ff */
[C---:B------:R-:W-:Y:S01]  /*1140*/  ISETP.GT.AND.EX P1, PT, R8.reuse, RZ, PT, P3 ;  /* 0x000000ff0800720c */ /* 0x040fe20003f24330 */
[----:B------:R-:W-:-:S03]  /*1150*/  IMAD.X R11, R8, 0x1, R8, P2 ;  /* 0x00000001080b7824 */ /* 0x000fc600010e0608 */
[----:B------:R-:W-:Y:S02]  /*1160*/  SEL R10, R10, R9, P1 ;  /* 0x000000090a0a7207 */ /* 0x000fe40000800000 */
[----:B------:R-:W-:Y:S02]  /*1170*/  SEL R9, R11, R8, P1 ;  /* 0x000000080b097207 */ /* 0x000fe40000800000 */
[----:B------:R-:W-:Y:S02]  /*1180*/  IADD3 R8, P2, PT, R10, 0x1, RZ ;  /* 0x000000010a087810 */ /* 0x000fe40007f5e0ff */
[----:B------:R-:W-:Y:S02]  /*1190*/  SEL R11, RZ, 0xffffffff, !P1 ;  /* 0xffffffffff0b7807 */ /* 0x000fe40004800000 */
[----:B------:R-:W-:Y:S01]  /*11a0*/  LOP3.LUT P1, R19, R19, 0x80000000, RZ, 0xc0, !PT ;  /* 0x8000000013137812 */ /* 0x000fe2000782c0ff */
[----:B------:R-:W-:Y:S02]  /*11b0*/  IMAD.X R9, RZ, RZ, R9, P2 ;  /* 0x000000ffff097224 */ /* 0x000fe400010e0609 */
[----:B------:R-:W-:Y:S01]  /*11c0*/  IMAD.IADD R0, R11, 0x1, -R0 ;  /* 0x000000010b007824 */ /* 0x000fe200078e0a00 */
[----:B------:R-:W-:-:S02]  /*11d0*/  SHF.R.U32.HI R11, RZ, 0x1e, R7 ;  /* 0x0000001eff0b7819 */ /* 0x000fc40000011607 */
[----:B------:R-:W-:Y:S01]  /*11e0*/  SHF.R.U64 R8, R8, 0xa, R9 ;  /* 0x0000000a08087819 */ /* 0x000fe20000001209 */
[----:B------:R-:W-:Y:S01]  /*11f0*/  IMAD.SHL.U32 R0, R0, 0x100000, RZ ;  /* 0x0010000000007824 */ /* 0x000fe200078e00ff */
[----:B------:R-:W-:Y:S02]  /*1200*/  LEA.HI R6, R6, R11, RZ, 0x1 ;  /* 0x0000000b06067211 */ /* 0x000fe400078f08ff */
[----:B------:R-:W-:Y:S02]  /*1210*/  IADD3 R8, P2, PT, R8, 0x1, RZ ;  /* 0x0000000108087810 */ /* 0x000fe40007f5e0ff */
[----:B------:R-:W-:Y:S01]  /*1220*/  @!P0 LOP3.LUT R19, R19, 0x80000000, RZ, 0x3c, !PT ;  /* 0x8000000013138812 */ /* 0x000fe200078e3cff */
[----:B------:R-:W-:Y:S01]  /*1230*/  @P1 IMAD.MOV R6, RZ, RZ, -R6 ;  /* 0x000000ffff061224 */ /* 0x000fe200078e0a06 */
[----:B------:R-:W-:-:S04]  /*1240*/  LEA.HI.X R9, R9, RZ, RZ, 0x16, P2 ;  /* 0x000000ff09097211 */ /* 0x000fc800010fb4ff */
[--C-:B------:R-:W-:Y:S02]  /*1250*/  SHF.R.U64 R8, R8, 0x1, R9.reuse ;  /* 0x0000000108087819 */ /* 0x100fe40000001209 */
[----:B------:R-:W-:Y:S02]  /*1260*/  SHF.R.U32.HI R7, RZ, 0x1, R9 ;  /* 0x00000001ff077819 */ /* 0x000fe40000011609 */
[----:B------:R-:W-:-:S04]  /*1270*/  IADD3 R18, P2, P3, RZ, RZ, R8 ;  /* 0x000000ffff127210 */ /* 0x000fc80007b5e008 */
[----:B------:R-:W-:-:S04]  /*1280*/  IADD3.X R0, PT, PT, R0, 0x3fe00000, R7, P2, P3 ;  /* 0x3fe0000000007810 */ /* 0x000fc800017e6407 */
[----:B------:R-:W-:-:S07]  /*1290*/  LOP3.LUT R19, R0, R19, RZ, 0xfc, !PT ;  /* 0x0000001300137212 */ /* 0x000fce00078efcff */
.L_x_6:
[----:B------:R-:W-:Y:S02]  /*12a0*/  IMAD.MOV.U32 R17, RZ, RZ, 0x0 ;  /* 0x00000000ff117424 */ /* 0x000fe400078e00ff */
[----:B------:R-:W-:Y:S02]  /*12b0*/  IMAD.MOV.U32 R0, RZ, RZ, R6 ;  /* 0x000000ffff007224 */ /* 0x000fe400078e0006 */
[----:B------:R-:W-:Y:S02]  /*12c0*/  IMAD.MOV.U32 R6, RZ, RZ, R18 ;  /* 0x000000ffff067224 */ /* 0x000fe400078e0012 */
[----:B------:R-:W-:Y:S01]  /*12d0*/  IMAD.MOV.U32 R7, RZ, RZ, R19 ;  /* 0x000000ffff077224 */ /* 0x000fe200078e0013 */
[----:B------:R-:W-:Y:S06]  /*12e0*/  RET.REL.NODEC R16 `(_Z6kernelPd) ;  /* 0xffffffec10447950 */ /* 0x000fec0003c3ffff */
.L_x_13:
[----:B------:R-:W-:-:S00]  /*12f0*/  BRA `(.L_x_13) ;  /* 0xfffffffc00fc7947 */ /* 0x000fc0000383ffff */
[----:B------:R-:W-:-:S00]  /*1300*/  NOP ;  /* 0x0000000000007918 */ /* 0x000fc00000000000 */
[----:B------:R-:W-:-:S00]  /*1310*/  NOP ;  /* 0x0000000000007918 */ /* 0x000fc00000000000 */
[----:B------:R-:W-:-:S00]  /*1320*/  NOP ;  /* 0x0000000000007918 */ /* 0x000fc00000000000 */
[----:B------:R-:W-:-:S00]  /*1330*/  NOP ;  /* 0x0000000000007918 */ /* 0x000fc00000000000 */
[----:B------:R-:W-:-:S00]  /*1340*/  NOP ;  /* 0x0000000000007918 */ /* 0x000fc00000000000 */
[----:B------:R-:W-:-:S00]  /*1350*/  NOP ;  /* 0x0000000000007918 */ /* 0x000fc00000000000 */
[----:B------:R-:W-:-:S00]  /*1360*/  NOP ;  /* 0x0000000000007918 */ /* 0x000fc00000000000 */
[----:B------:R-:W-:-:S00]  /*1370*/  NOP ;  /* 0x0000000000007918 */ /* 0x000fc00000000000 */
.L_x_14:


//--------------------- .nv.global.init           --------------------------
	.section	.nv.global.init,"aw",@progbits
	.align	16
.nv.global.init:
	.type		__cudart_sin_cos_coeffs,@object
	.size		__cudart_sin_cos_coeffs,(__cudart_i2opi_d - __cudart_sin_cos_coeffs)
__cudart_sin_cos_coeffs:
        /*0000*/ 	.byte	0x46, 0xd2, 0xb0, 0x2c, 0xf1, 0xe5, 0x5a, 0xbe, 0x92, 0xe3, 0xac, 0x69, 0xe3, 0x1d, 0xc7, 0x3e
        /*0010*/ 	.byte	0xa1, 0x62, 0xdb, 0x19, 0xa0, 0x01, 0x2a, 0xbf, 0x18, 0x08, 0x11, 0x11, 0x11, 0x11, 0x81, 0x3f
        /*0020*/ 	.byte	0x54, 0x55, 0x55, 0x55, 0x55, 0x55, 0xc5, 0xbf, 0x00, 0x00, 0x00, 0x00, 0x00, 0x00, 0x00, 0x00
        /*0030*/ 	.byte	0x00, 0x00, 0x00, 0x00, 0x00, 0x00, 0x00, 0x00, 0x64, 0x81, 0xfd, 0x20, 0x83, 0xff, 0xa8, 0xbd
        /*0040*/ 	.byte	0x28, 0x85, 0xef, 0xc1, 0xa7, 0xee, 0x21, 0x3e, 0xd9, 0xe6, 0x06, 0x8e, 0x4f, 0x7e, 0x92, 0xbe
        /*0050*/ 	.byte	0xe9, 0xbc, 0xdd, 0x19, 0xa0, 0x01, 0xfa, 0x3e, 0x47, 0x5d, 0xc1, 0x16, 0x6c, 0xc1, 0x56, 0xbf
        /*0060*/ 	.byte	0x51, 0x55, 0x55, 0x55, 0x55, 0x55, 0xa5, 0x3f, 0x00, 0x00, 0x00, 0x00, 0x00, 0x00, 0xe0, 0xbf
        /*0070*/ 	.byte	0x00, 0x00, 0x00, 0x00, 0x00, 0x00, 0xf0, 0x3f, 0x00, 0x00, 0x00, 0x00, 0x00, 0x00, 0x00, 0x00
	.type		__cudart_i2opi_d,@object
	.size		__cudart_i2opi_d,(.L_0 - __cudart_i2opi_d)
__cudart_i2opi_d:
        /* <DEDUP_REMOVED lines=9> */
.L_0:


//--------------------- .nv.shared.reserved.0     --------------------------
	.section	.nv.shared.reserved.0,"aw",@nobits
	.weak		__nv_reservedSMEM_offset_0_alias
	.size		__nv_reservedSMEM_offset_0_alias, 0, 64
	.other		__nv_reservedSMEM_offset_0_alias,@"STO_CUDA_RESERVED_SHARED STV_DEFAULT"
__nv_reservedSMEM_offset_0_alias:
	.zero		0
	.zero		64


//--------------------- .nv.constant0._Z6kernelPd --------------------------
	.section	.nv.constant0._Z6kernelPd,"a",@progbits
	.sectionflags	@""
	.align	4
.nv.constant0._Z6kernelPd:
	.zero		904


//--------------------- SYMBOLS --------------------------

	.type		.nv.reservedSmem.offset0,@object
	.size		.nv.reservedSmem.offset0,0x4
